//
// Generated by NVIDIA NVVM Compiler
//
// Compiler Build ID: CL-36424714
// Cuda compilation tools, release 13.0, V13.0.88
// Based on NVVM 20.0.0
//

.version 9.0
.target sm_100
.address_size 64

	// .globl	_Z9matrixMulPfS_S_i
// _ZZ9matrixMulPfS_S_iE9tile_mat1 has been demoted
// _ZZ9matrixMulPfS_S_iE9tile_mat2 has been demoted

.visible .entry _Z9matrixMulPfS_S_i(
	.param .u64 .ptr .align 1 _Z9matrixMulPfS_S_i_param_0,
	.param .u64 .ptr .align 1 _Z9matrixMulPfS_S_i_param_1,
	.param .u64 .ptr .align 1 _Z9matrixMulPfS_S_i_param_2,
	.param .u32 _Z9matrixMulPfS_S_i_param_3
)
{
	.reg .pred 	%p<8>;
	.reg .b32 	%r<78>;
	.reg .b32 	%f<141>;
	.reg .b64 	%rd<13>;
	// demoted variable
	.shared .align 4 .b8 _ZZ9matrixMulPfS_S_iE9tile_mat1[4096];
	// demoted variable
	.shared .align 4 .b8 _ZZ9matrixMulPfS_S_iE9tile_mat2[4096];
	ld.param.u64 	%rd3, [_Z9matrixMulPfS_S_i_param_0];
	ld.param.u64 	%rd4, [_Z9matrixMulPfS_S_i_param_1];
	ld.param.u64 	%rd5, [_Z9matrixMulPfS_S_i_param_2];
	ld.param.u32 	%r24, [_Z9matrixMulPfS_S_i_param_3];
	mov.u32 	%r25, %ctaid.y;
	shl.b32 	%r26, %r25, 5;
	mov.u32 	%r74, %tid.y;
	add.s32 	%r2, %r26, %r74;
	mov.u32 	%r27, %ctaid.x;
	shl.b32 	%r28, %r27, 5;
	mov.u32 	%r72, %tid.x;
	add.s32 	%r4, %r28, %r72;
	setp.lt.s32 	%p1, %r24, 1;
	mov.f32 	%f140, 0f00000000;
	@%p1 bra 	$L__BB0_8;
	add.s32 	%r30, %r24, 31;
	shr.u32 	%r31, %r30, 5;
	shl.b32 	%r32, %r74, 7;
	mov.u32 	%r33, _ZZ9matrixMulPfS_S_iE9tile_mat1;
	add.s32 	%r5, %r33, %r32;
	shl.b32 	%r34, %r72, 2;
	add.s32 	%r6, %r5, %r34;
	shl.b32 	%r35, %r72, 7;
	mov.u32 	%r36, _ZZ9matrixMulPfS_S_iE9tile_mat2;
	add.s32 	%r7, %r36, %r35;
	shl.b32 	%r37, %r74, 2;
	add.s32 	%r8, %r7, %r37;
	neg.s32 	%r76, %r31;
	mad.lo.s32 	%r75, %r24, %r4, %r74;
	mad.lo.s32 	%r73, %r24, %r2, %r72;
	cvta.to.global.u64 	%rd1, %rd3;
	cvta.to.global.u64 	%rd2, %rd4;
	mov.b32 	%r77, 0;
$L__BB0_2:
	max.u32 	%r38, %r2, %r72;
	setp.ge.u32 	%p2, %r38, %r24;
	mov.f32 	%f138, 0f00000000;
	@%p2 bra 	$L__BB0_4;
	mul.wide.u32 	%rd6, %r73, 4;
	add.s64 	%rd7, %rd1, %rd6;
	ld.global.f32 	%f138, [%rd7];
$L__BB0_4:
	setp.ge.s32 	%p3, %r4, %r24;
	st.shared.f32 	[%r6], %f138;
	setp.ge.u32 	%p4, %r74, %r24;
	mov.f32 	%f139, 0f00000000;
	or.pred  	%p5, %p3, %p4;
	@%p5 bra 	$L__BB0_6;
	mul.wide.u32 	%rd8, %r75, 4;
	add.s64 	%rd9, %rd2, %rd8;
	ld.global.f32 	%f139, [%rd9];
$L__BB0_6:
	st.shared.f32 	[%r8], %f139;
	bar.sync 	0;
	ld.shared.f32 	%f10, [%r5];
	ld.shared.f32 	%f11, [%r7];
	cvt.rn.f32.s32 	%f12, %r77;
	fma.rn.f32 	%f13, %f10, %f11, %f12;
	cvt.rzi.s32.f32 	%r39, %f13;
	ld.shared.f32 	%f14, [%r5+4];
	ld.shared.f32 	%f15, [%r7+4];
	cvt.rn.f32.s32 	%f16, %r39;
	fma.rn.f32 	%f17, %f14, %f15, %f16;
	cvt.rzi.s32.f32 	%r40, %f17;
	ld.shared.f32 	%f18, [%r5+8];
	ld.shared.f32 	%f19, [%r7+8];
	cvt.rn.f32.s32 	%f20, %r40;
	fma.rn.f32 	%f21, %f18, %f19, %f20;
	cvt.rzi.s32.f32 	%r41, %f21;
	ld.shared.f32 	%f22, [%r5+12];
	ld.shared.f32 	%f23, [%r7+12];
	cvt.rn.f32.s32 	%f24, %r41;
	fma.rn.f32 	%f25, %f22, %f23, %f24;
	cvt.rzi.s32.f32 	%r42, %f25;
	ld.shared.f32 	%f26, [%r5+16];
	ld.shared.f32 	%f27, [%r7+16];
	cvt.rn.f32.s32 	%f28, %r42;
	fma.rn.f32 	%f29, %f26, %f27, %f28;
	cvt.rzi.s32.f32 	%r43, %f29;
	ld.shared.f32 	%f30, [%r5+20];
	ld.shared.f32 	%f31, [%r7+20];
	cvt.rn.f32.s32 	%f32, %r43;
	fma.rn.f32 	%f33, %f30, %f31, %f32;
	cvt.rzi.s32.f32 	%r44, %f33;
	ld.shared.f32 	%f34, [%r5+24];
	ld.shared.f32 	%f35, [%r7+24];
	cvt.rn.f32.s32 	%f36, %r44;
	fma.rn.f32 	%f37, %f34, %f35, %f36;
	cvt.rzi.s32.f32 	%r45, %f37;
	ld.shared.f32 	%f38, [%r5+28];
	ld.shared.f32 	%f39, [%r7+28];
	cvt.rn.f32.s32 	%f40, %r45;
	fma.rn.f32 	%f41, %f38, %f39, %f40;
	cvt.rzi.s32.f32 	%r46, %f41;
	ld.shared.f32 	%f42, [%r5+32];
	ld.shared.f32 	%f43, [%r7+32];
	cvt.rn.f32.s32 	%f44, %r46;
	fma.rn.f32 	%f45, %f42, %f43, %f44;
	cvt.rzi.s32.f32 	%r47, %f45;
	ld.shared.f32 	%f46, [%r5+36];
	ld.shared.f32 	%f47, [%r7+36];
	cvt.rn.f32.s32 	%f48, %r47;
	fma.rn.f32 	%f49, %f46, %f47, %f48;
	cvt.rzi.s32.f32 	%r48, %f49;
	ld.shared.f32 	%f50, [%r5+40];
	ld.shared.f32 	%f51, [%r7+40];
	cvt.rn.f32.s32 	%f52, %r48;
	fma.rn.f32 	%f53, %f50, %f51, %f52;
	cvt.rzi.s32.f32 	%r49, %f53;
	ld.shared.f32 	%f54, [%r5+44];
	ld.shared.f32 	%f55, [%r7+44];
	cvt.rn.f32.s32 	%f56, %r49;
	fma.rn.f32 	%f57, %f54, %f55, %f56;
	cvt.rzi.s32.f32 	%r50, %f57;
	ld.shared.f32 	%f58, [%r5+48];
	ld.shared.f32 	%f59, [%r7+48];
	cvt.rn.f32.s32 	%f60, %r50;
	fma.rn.f32 	%f61, %f58, %f59, %f60;
	cvt.rzi.s32.f32 	%r51, %f61;
	ld.shared.f32 	%f62, [%r5+52];
	ld.shared.f32 	%f63, [%r7+52];
	cvt.rn.f32.s32 	%f64, %r51;
	fma.rn.f32 	%f65, %f62, %f63, %f64;
	cvt.rzi.s32.f32 	%r52, %f65;
	ld.shared.f32 	%f66, [%r5+56];
	ld.shared.f32 	%f67, [%r7+56];
	cvt.rn.f32.s32 	%f68, %r52;
	fma.rn.f32 	%f69, %f66, %f67, %f68;
	cvt.rzi.s32.f32 	%r53, %f69;
	ld.shared.f32 	%f70, [%r5+60];
	ld.shared.f32 	%f71, [%r7+60];
	cvt.rn.f32.s32 	%f72, %r53;
	fma.rn.f32 	%f73, %f70, %f71, %f72;
	cvt.rzi.s32.f32 	%r54, %f73;
	ld.shared.f32 	%f74, [%r5+64];
	ld.shared.f32 	%f75, [%r7+64];
	cvt.rn.f32.s32 	%f76, %r54;
	fma.rn.f32 	%f77, %f74, %f75, %f76;
	cvt.rzi.s32.f32 	%r55, %f77;
	ld.shared.f32 	%f78, [%r5+68];
	ld.shared.f32 	%f79, [%r7+68];
	cvt.rn.f32.s32 	%f80, %r55;
	fma.rn.f32 	%f81, %f78, %f79, %f80;
	cvt.rzi.s32.f32 	%r56, %f81;
	ld.shared.f32 	%f82, [%r5+72];
	ld.shared.f32 	%f83, [%r7+72];
	cvt.rn.f32.s32 	%f84, %r56;
	fma.rn.f32 	%f85, %f82, %f83, %f84;
	cvt.rzi.s32.f32 	%r57, %f85;
	ld.shared.f32 	%f86, [%r5+76];
	ld.shared.f32 	%f87, [%r7+76];
	cvt.rn.f32.s32 	%f88, %r57;
	fma.rn.f32 	%f89, %f86, %f87, %f88;
	cvt.rzi.s32.f32 	%r58, %f89;
	ld.shared.f32 	%f90, [%r5+80];
	ld.shared.f32 	%f91, [%r7+80];
	cvt.rn.f32.s32 	%f92, %r58;
	fma.rn.f32 	%f93, %f90, %f91, %f92;
	cvt.rzi.s32.f32 	%r59, %f93;
	ld.shared.f32 	%f94, [%r5+84];
	ld.shared.f32 	%f95, [%r7+84];
	cvt.rn.f32.s32 	%f96, %r59;
	fma.rn.f32 	%f97, %f94, %f95, %f96;
	cvt.rzi.s32.f32 	%r60, %f97;
	ld.shared.f32 	%f98, [%r5+88];
	ld.shared.f32 	%f99, [%r7+88];
	cvt.rn.f32.s32 	%f100, %r60;
	fma.rn.f32 	%f101, %f98, %f99, %f100;
	cvt.rzi.s32.f32 	%r61, %f101;
	ld.shared.f32 	%f102, [%r5+92];
	ld.shared.f32 	%f103, [%r7+92];
	cvt.rn.f32.s32 	%f104, %r61;
	fma.rn.f32 	%f105, %f102, %f103, %f104;
	cvt.rzi.s32.f32 	%r62, %f105;
	ld.shared.f32 	%f106, [%r5+96];
	ld.shared.f32 	%f107, [%r7+96];
	cvt.rn.f32.s32 	%f108, %r62;
	fma.rn.f32 	%f109, %f106, %f107, %f108;
	cvt.rzi.s32.f32 	%r63, %f109;
	ld.shared.f32 	%f110, [%r5+100];
	ld.shared.f32 	%f111, [%r7+100];
	cvt.rn.f32.s32 	%f112, %r63;
	fma.rn.f32 	%f113, %f110, %f111, %f112;
	cvt.rzi.s32.f32 	%r64, %f113;
	ld.shared.f32 	%f114, [%r5+104];
	ld.shared.f32 	%f115, [%r7+104];
	cvt.rn.f32.s32 	%f116, %r64;
	fma.rn.f32 	%f117, %f114, %f115, %f116;
	cvt.rzi.s32.f32 	%r65, %f117;
	ld.shared.f32 	%f118, [%r5+108];
	ld.shared.f32 	%f119, [%r7+108];
	cvt.rn.f32.s32 	%f120, %r65;
	fma.rn.f32 	%f121, %f118, %f119, %f120;
	cvt.rzi.s32.f32 	%r66, %f121;
	ld.shared.f32 	%f122, [%r5+112];
	ld.shared.f32 	%f123, [%r7+112];
	cvt.rn.f32.s32 	%f124, %r66;
	fma.rn.f32 	%f125, %f122, %f123, %f124;
	cvt.rzi.s32.f32 	%r67, %f125;
	ld.shared.f32 	%f126, [%r5+116];
	ld.shared.f32 	%f127, [%r7+116];
	cvt.rn.f32.s32 	%f128, %r67;
	fma.rn.f32 	%f129, %f126, %f127, %f128;
	cvt.rzi.s32.f32 	%r68, %f129;
	ld.shared.f32 	%f130, [%r5+120];
	ld.shared.f32 	%f131, [%r7+120];
	cvt.rn.f32.s32 	%f132, %r68;
	fma.rn.f32 	%f133, %f130, %f131, %f132;
	cvt.rzi.s32.f32 	%r69, %f133;
	ld.shared.f32 	%f134, [%r5+124];
	ld.shared.f32 	%f135, [%r7+124];
	cvt.rn.f32.s32 	%f136, %r69;
	fma.rn.f32 	%f137, %f134, %f135, %f136;
	cvt.rzi.s32.f32 	%r77, %f137;
	bar.sync 	0;
	add.s32 	%r76, %r76, 1;
	setp.ne.s32 	%p6, %r76, 0;
	add.s32 	%r75, %r75, 32;
	add.s32 	%r74, %r74, 32;
	add.s32 	%r73, %r73, 32;
	add.s32 	%r72, %r72, 32;
	@%p6 bra 	$L__BB0_2;
	cvt.rn.f32.s32 	%f140, %r77;
$L__BB0_8:
	max.s32 	%r70, %r2, %r4;
	setp.ge.s32 	%p7, %r70, %r24;
	@%p7 bra 	$L__BB0_10;
	mad.lo.s32 	%r71, %r24, %r2, %r4;
	cvta.to.global.u64 	%rd10, %rd5;
	mul.wide.s32 	%rd11, %r71, 4;
	add.s64 	%rd12, %rd10, %rd11;
	st.global.f32 	[%rd12], %f140;
$L__BB0_10:
	ret;

}


// ===== COMPILED SASS (sm_100) =====

	.target	sm_100

	.elftype	@"ET_EXEC"


//--------------------- .note.nv.tkinfo           --------------------------
	.section	.note.nv.tkinfo,"",@"SHT_NOTE"
	.sectionflags	@"SHF_NOTE_NV_TKINFO"
	.tkinfo
        /*0018*/ 	.word	0x00000002
        /*0030*/ 	.string	""
        /*0030*/ 	.string	"ptxas"
        /*0030*/ 	.string	"Cuda compilation tools, release 13.0, V13.0.88"
        /*0030*/ 	.string	"Build cuda_13.0.r13.0/compiler.36424714_0"
        /*0030*/ 	.string	"-arch sm_100 -m 64 "



//--------------------- .note.nv.cuinfo           --------------------------
	.section	.note.nv.cuinfo,"",@"SHT_NOTE"
	.sectionflags	@"SHF_NOTE_NV_CUINFO"
        /*0018*/ 	.short	0x0002
        /*001a*/ 	.short	0x0064
        /*001c*/ 	.short	0x0082
	.zero		2


//--------------------- .nv.info                  --------------------------
	.section	.nv.info,"",@"SHT_CUDA_INFO"
	.align	4


	//----- nvinfo : EIATTR_REGCOUNT
	.align		4
        /*0000*/ 	.byte	0x04, 0x2f
        /*0002*/ 	.short	(.L_1 - .L_0)
	.align		4
.L_0:
        /*0004*/ 	.word	index@(_Z9matrixMulPfS_S_i)
        /*0008*/ 	.word	0x0000001d


	//----- nvinfo : EIATTR_FRAME_SIZE
	.align		4
.L_1:
        /*000c*/ 	.byte	0x04, 0x11
        /*000e*/ 	.short	(.L_3 - .L_2)
	.align		4
.L_2:
        /*0010*/ 	.word	index@(_Z9matrixMulPfS_S_i)
        /*0014*/ 	.word	0x00000000


	//----- nvinfo : EIATTR_MIN_STACK_SIZE
	.align		4
.L_3:
        /*0018*/ 	.byte	0x04, 0x12
        /*001a*/ 	.short	(.L_5 - .L_4)
	.align		4
.L_4:
        /*001c*/ 	.word	index@(_Z9matrixMulPfS_S_i)
        /*0020*/ 	.word	0x00000000
.L_5:


//--------------------- .nv.compat                --------------------------
	.section	.nv.compat,"",@"SHT_CUDA_COMPAT_INFO"
	.align	4
        /*0000*/ 	.byte	0x02, 0x09, 0x00, 0x00, 0x02, 0x02, 0x01, 0x00, 0x02, 0x05, 0x05, 0x00, 0x03, 0x07, 0x01, 0x01
        /*0010*/ 	.byte	0x02, 0x03, 0x00, 0x00, 0x02, 0x06, 0x01, 0x00, 0x04, 0x0b, 0x08, 0x00, 0x09, 0x00, 0x00, 0x00
        /*0020*/ 	.byte	0x00, 0x00, 0x00, 0x00


//--------------------- .nv.info._Z9matrixMulPfS_S_i --------------------------
	.section	.nv.info._Z9matrixMulPfS_S_i,"",@"SHT_CUDA_INFO"
	.sectionflags	@""
	.align	4


	//----- nvinfo : EIATTR_CUDA_API_VERSION
	.align		4
        /*0000*/ 	.byte	0x04, 0x37
        /*0002*/ 	.short	(.L_7 - .L_6)
.L_6:
        /*0004*/ 	.word	0x00000082


	//----- nvinfo : EIATTR_KPARAM_INFO
	.align		4
.L_7:
        /*0008*/ 	.byte	0x04, 0x17
        /*000a*/ 	.short	(.L_9 - .L_8)
.L_8:
        /*000c*/ 	.word	0x00000000
        /*0010*/ 	.short	0x0003
        /*0012*/ 	.short	0x0018
        /*0014*/ 	.byte	0x00, 0xf0, 0x11, 0x00


	//----- nvinfo : EIATTR_KPARAM_INFO
	.align		4
.L_9:
        /*0018*/ 	.byte	0x04, 0x17
        /*001a*/ 	.short	(.L_11 - .L_10)
.L_10:
        /*001c*/ 	.word	0x00000000
        /*0020*/ 	.short	0x0002
        /*0022*/ 	.short	0x0010
        /*0024*/ 	.byte	0x00, 0xf5, 0x21, 0x00


	//----- nvinfo : EIATTR_KPARAM_INFO
	.align		4
.L_11:
        /*0028*/ 	.byte	0x04, 0x17
        /*002a*/ 	.short	(.L_13 - .L_12)
.L_12:
        /*002c*/ 	.word	0x00000000
        /*0030*/ 	.short	0x0001
        /*0032*/ 	.short	0x0008
        /*0034*/ 	.byte	0x00, 0xf5, 0x21, 0x00


	//----- nvinfo : EIATTR_KPARAM_INFO
	.align		4
.L_13:
        /*0038*/ 	.byte	0x04, 0x17
        /*003a*/ 	.short	(.L_15 - .L_14)
.L_14:
        /*003c*/ 	.word	0x00000000
        /*0040*/ 	.short	0x0000
        /*0042*/ 	.short	0x0000
        /*0044*/ 	.byte	0x00, 0xf5, 0x21, 0x00


	//----- nvinfo : EIATTR_SPARSE_MMA_MASK
	.align		4
.L_15:
        /*0048*/ 	.byte	0x03, 0x50
        /*004a*/ 	.short	0x0000


	//----- nvinfo : EIATTR_MAXREG_COUNT
	.align		4
        /*004c*/ 	.byte	0x03, 0x1b
        /*004e*/ 	.short	0x00ff


	//----- nvinfo : EIATTR_NUM_BARRIERS
	.align		4
        /*0050*/ 	.byte	0x02, 0x4c
        /*0052*/ 	.byte	0x01
	.zero		1


	//----- nvinfo : EIATTR_MERCURY_ISA_VERSION
	.align		4
        /*0054*/ 	.byte	0x03, 0x5f
        /*0056*/ 	.short	0x0101


	//----- nvinfo : EIATTR_VRC_CTA_INIT_COUNT
	.align		4
        /*0058*/ 	.byte	0x02, 0x4a
	.zero		1
	.zero		1


	//----- nvinfo : EIATTR_EXIT_INSTR_OFFSETS
	.align		4
        /*005c*/ 	.byte	0x04, 0x1c
        /*005e*/ 	.short	(.L_17 - .L_16)


	//   ....[0]....
.L_16:
        /*0060*/ 	.word	0x00000a70


	//   ....[1]....
        /*0064*/ 	.word	0x00000ac0


	//----- nvinfo : EIATTR_CBANK_PARAM_SIZE
	.align		4
.L_17:
        /*0068*/ 	.byte	0x03, 0x19
        /*006a*/ 	.short	0x001c


	//----- nvinfo : EIATTR_PARAM_CBANK
	.align		4
        /*006c*/ 	.byte	0x04, 0x0a
        /*006e*/ 	.short	(.L_19 - .L_18)
	.align		4
.L_18:
        /*0070*/ 	.word	index@(.nv.constant0._Z9matrixMulPfS_S_i)
        /*0074*/ 	.short	0x0380
        /*0076*/ 	.short	0x001c


	//----- nvinfo : EIATTR_SW_WAR
	.align		4
.L_19:
        /*0078*/ 	.byte	0x04, 0x36
        /*007a*/ 	.short	(.L_21 - .L_20)
.L_20:
        /*007c*/ 	.word	0x00000008
.L_21:


//--------------------- .nv.callgraph             --------------------------
	.section	.nv.callgraph,"",@"SHT_CUDA_CALLGRAPH"
	.align	4
	.sectionentsize	8
	.align		4
        /*0000*/ 	.word	0x00000000
	.align		4
        /*0004*/ 	.word	0xffffffff
	.align		4
        /*0008*/ 	.word	0x00000000
	.align		4
        /*000c*/ 	.word	0xfffffffe
	.align		4
        /*0010*/ 	.word	0x00000000
	.align		4
        /*0014*/ 	.word	0xfffffffd
	.align		4
        /*0018*/ 	.word	0x00000000
	.align		4
        /*001c*/ 	.word	0xfffffffc


//--------------------- .text._Z9matrixMulPfS_S_i --------------------------
	.section	.text._Z9matrixMulPfS_S_i,"ax",@progbits
	.align	128
        .global         _Z9matrixMulPfS_S_i
        .type           _Z9matrixMulPfS_S_i,@function
        .size           _Z9matrixMulPfS_S_i,(.L_x_3 - _Z9matrixMulPfS_S_i)
        .other          _Z9matrixMulPfS_S_i,@"STO_CUDA_ENTRY STV_DEFAULT"
_Z9matrixMulPfS_S_i:
.text._Z9matrixMulPfS_S_i:
[----:B------:R-:W-:Y:S01]  /*0000*/  LDC R1, c[0x0][0x37c] ;  /* 0x0000df00ff017b82 */ /* 0x000fe20000000800 */
[----:B------:R-:W0:Y:S01]  /*0010*/  S2R R26, SR_CTAID.Y ;  /* 0x00000000001a7919 */ /* 0x000e220000002600 */
[----:B------:R-:W1:Y:S01]  /*0020*/  LDCU UR8, c[0x0][0x398] ;  /* 0x00007300ff0877ac */ /* 0x000e620008000800 */
[----:B------:R-:W-:Y:S01]  /*0030*/  IMAD.MOV.U32 R5, RZ, RZ, RZ ;  /* 0x000000ffff057224 */ /* 0x000fe200078e00ff */
[----:B------:R-:W0:Y:S01]  /*0040*/  S2R R25, SR_TID.Y ;  /* 0x0000000000197919 */ /* 0x000e220000002200 */
[----:B------:R-:W2:Y:S01]  /*0050*/  LDCU.64 UR10, c[0x0][0x358] ;  /* 0x00006b00ff0a77ac */ /* 0x000ea20008000a00 */
[----:B------:R-:W3:Y:S01]  /*0060*/  S2R R24, SR_CTAID.X ;  /* 0x0000000000187919 */ /* 0x000ee20000002500 */
[----:B------:R-:W3:Y:S01]  /*0070*/  S2R R23, SR_TID.X ;  /* 0x0000000000177919 */ /* 0x000ee20000002100 */
[----:B-1----:R-:W-:Y:S01]  /*0080*/  UISETP.GE.AND UP0, UPT, UR8, 0x1, UPT ;  /* 0x000000010800788c */ /* 0x002fe2000bf06270 */
[----:B0-----:R-:W-:Y:S01]  /*0090*/  IMAD R26, R26, 0x20, R25 ;  /* 0x000000201a1a7824 */ /* 0x001fe200078e0219 */
[----:B---3--:R-:W-:-:S07]  /*00a0*/  LEA R24, R24, R23, 0x5 ;  /* 0x0000001718187211 */ /* 0x008fce00078e28ff */
[----:B--2---:R-:W-:Y:S05]  /*00b0*/  BRA.U !UP0, `(.L_x_0) ;  /* 0x0000000908647547 */ /* 0x004fea000b800000 */
[----:B------:R-:W0:Y:S01]  /*00c0*/  S2UR UR7, SR_CgaCtaId ;  /* 0x00000000000779c3 */ /* 0x000e220000008800 */
[----:B------:R-:W-:Y:S01]  /*00d0*/  UMOV UR5, 0x400 ;  /* 0x0000040000057882 */ /* 0x000fe20000000000 */
[----:B------:R-:W-:Y:S01]  /*00e0*/  UIADD3 UR4, UPT, UPT, UR8, 0x1f, URZ ;  /* 0x0000001f08047890 */ /* 0x000fe2000fffe0ff */
[----:B------:R-:W-:Y:S01]  /*00f0*/  IMAD.MOV.U32 R8, RZ, RZ, RZ ;  /* 0x000000ffff087224 */ /* 0x000fe200078e00ff */
[----:B------:R-:W-:Y:S01]  /*0100*/  UIADD3 UR6, UPT, UPT, UR5, 0x1000, URZ ;  /* 0x0000100005067890 */ /* 0x000fe2000fffe0ff */
[----:B------:R-:W-:Y:S01]  /*0110*/  IMAD R22, R24, UR8, R25 ;  /* 0x0000000818167c24 */ /* 0x000fe2000f8e0219 */
[----:B------:R-:W-:Y:S01]  /*0120*/  USHF.R.U32.HI UR4, URZ, 0x5, UR4 ;  /* 0x00000005ff047899 */ /* 0x000fe20008011604 */
[----:B------:R-:W-:Y:S01]  /*0130*/  IMAD R21, R26, UR8, R23 ;  /* 0x000000081a157c24 */ /* 0x000fe2000f8e0217 */
[----:B------:R-:W1:Y:S02]  /*0140*/  LDCU UR9, c[0x0][0x398] ;  /* 0x00007300ff0977ac */ /* 0x000e640008000800 */
[----:B------:R-:W-:-:S02]  /*0150*/  UIADD3 UR4, UPT, UPT, -UR4, URZ, URZ ;  /* 0x000000ff04047290 */ /* 0x000fc4000fffe1ff */
[----:B0-----:R-:W-:Y:S02]  /*0160*/  ULEA UR6, UR7, UR6, 0x18 ;  /* 0x0000000607067291 */ /* 0x001fe4000f8ec0ff */
[----:B------:R-:W-:-:S04]  /*0170*/  ULEA UR5, UR7, UR5, 0x18 ;  /* 0x0000000507057291 */ /* 0x000fc8000f8ec0ff */
[----:B------:R-:W-:Y:S02]  /*0180*/  LEA R0, R23, UR6, 0x7 ;  /* 0x0000000617007c11 */ /* 0x000fe4000f8e38ff */
[----:B------:R-:W-:-:S03]  /*0190*/  LEA R20, R25, UR5, 0x7 ;  /* 0x0000000519147c11 */ /* 0x000fc6000f8e38ff */
[----:B------:R-:W-:Y:S01]  /*01a0*/  IMAD R2, R25, 0x4, R0 ;  /* 0x0000000419027824 */ /* 0x000fe200078e0200 */
[----:B-1----:R-:W-:-:S07]  /*01b0*/  LEA R3, R23, R20, 0x2 ;  /* 0x0000001417037211 */ /* 0x002fce00078e10ff */
.L_x_1:
[----:B------:R-:W-:Y:S01]  /*01c0*/  UMOV UR8, UR9 ;  /* 0x0000000900087c82 */ /* 0x000fe20008000000 */
[----:B------:R-:W-:Y:S01]  /*01d0*/  VIMNMX.U32 R4, PT, PT, R26, R23, !PT ;  /* 0x000000171a047248 */ /* 0x000fe20007fe0000 */
[----:B------:R-:W-:Y:S01]  /*01e0*/  HFMA2 R10, -RZ, RZ, 0, 0 ;  /* 0x00000000ff0a7431 */ /* 0x000fe200000001ff */
[----:B------:R-:W-:Y:S01]  /*01f0*/  ISETP.GE.U32.AND P0, PT, R25, UR8, PT ;  /* 0x0000000819007c0c */ /* 0x000fe2000bf06070 */
[----:B------:R-:W-:Y:S01]  /*0200*/  IMAD.MOV.U32 R9, RZ, RZ, RZ ;  /* 0x000000ffff097224 */ /* 0x000fe200078e00ff */
[----:B------:R-:W-:Y:S02]  /*0210*/  ISETP.GE.U32.AND P1, PT, R4, UR8, PT ;  /* 0x0000000804007c0c */ /* 0x000fe4000bf26070 */
[----:B------:R-:W-:-:S11]  /*0220*/  ISETP.GE.OR P0, PT, R24, UR8, P0 ;  /* 0x0000000818007c0c */ /* 0x000fd60008706670 */
[----:B0-----:R-:W0:Y:S08]  /*0230*/  @!P1 LDC.64 R6, c[0x0][0x380] ;  /* 0x0000e000ff069b82 */ /* 0x001e300000000a00 */
[----:B------:R-:W1:Y:S01]  /*0240*/  @!P0 LDC.64 R4, c[0x0][0x388] ;  /* 0x0000e200ff048b82 */ /* 0x000e620000000a00 */
[----:B0-----:R-:W-:-:S05]  /*0250*/  @!P1 IMAD.WIDE.U32 R6, R21, 0x4, R6 ;  /* 0x0000000415069825 */ /* 0x001fca00078e0006 */
[----:B------:R-:W2:Y:S01]  /*0260*/  @!P1 LDG.E R10, desc[UR10][R6.64] ;  /* 0x0000000a060a9981 */ /* 0x000ea2000c1e1900 */
[----:B-1----:R-:W-:-:S05]  /*0270*/  @!P0 IMAD.WIDE.U32 R4, R22, 0x4, R4 ;  /* 0x0000000416048825 */ /* 0x002fca00078e0004 */
[----:B------:R-:W3:Y:S01]  /*0280*/  @!P0 LDG.E R9, desc[UR10][R4.64] ;  /* 0x0000000a04098981 */ /* 0x000ee2000c1e1900 */
[----:B------:R-:W-:-:S03]  /*0290*/  I2FP.F32.S32 R11, R8 ;  /* 0x00000008000b7245 */ /* 0x000fc60000201400 */
[----:B--2---:R-:W-:Y:S04]  /*02a0*/  STS [R3], R10 ;  /* 0x0000000a03007388 */ /* 0x004fe80000000800 */
[----:B---3--:R-:W-:Y:S01]  /*02b0*/  STS [R2], R9 ;  /* 0x0000000902007388 */ /* 0x008fe20000000800 */
[----:B------:R-:W-:Y:S06]  /*02c0*/  BAR.SYNC.DEFER_BLOCKING 0x0 ;  /* 0x0000000000007b1d */ /* 0x000fec0000010000 */
[----:B------:R-:W-:Y:S04]  /*02d0*/  LDS.128 R12, [R20] ;  /* 0x00000000140c7984 */ /* 0x000fe80000000c00 */
[----:B------:R-:W0:Y:S02]  /*02e0*/  LDS.128 R16, [R0] ;  /* 0x0000000000107984 */ /* 0x000e240000000c00 */
[----:B0-----:R-:W-:-:S06]  /*02f0*/  FFMA R12, R12, R16, R11 ;  /* 0x000000100c0c7223 */ /* 0x001fcc000000000b */
[----:B------:R-:W0:Y:S02]  /*0300*/  F2I.TRUNC.NTZ R12, R12 ;  /* 0x0000000c000c7305 */ /* 0x000e24000020f100 */
[----:B0-----:R-:W-:-:S05]  /*0310*/  I2FP.F32.S32 R8, R12 ;  /* 0x0000000c00087245 */ /* 0x001fca0000201400 */
[----:B------:R-:W-:Y:S02]  /*0320*/  FFMA R13, R13, R17, R8 ;  /* 0x000000110d0d7223 */ /* 0x000fe40000000008 */
[----:B------:R-:W-:Y:S04]  /*0330*/  LDS.128 R8, [R0+0x10] ;  /* 0x0000100000087984 */ /* 0x000fe80000000c00 */
[----:B------:R-:W0:Y:S02]  /*0340*/  F2I.TRUNC.NTZ R13, R13 ;  /* 0x0000000d000d7305 */ /* 0x000e24000020f100 */
[----:B0-----:R-:W-:-:S05]  /*0350*/  I2FP.F32.S32 R5, R13 ;  /* 0x0000000d00057245 */ /* 0x001fca0000201400 */
[----:B------:R-:W-:Y:S02]  /*0360*/  FFMA R14, R14, R18, R5 ;  /* 0x000000120e0e7223 */ /* 0x000fe40000000005 */
[----:B------:R-:W0:Y:S04]  /*0370*/  LDS.128 R4, [R20+0x10] ;  /* 0x0000100014047984 */ /* 0x000e280000000c00 */
[----:B------:R-:W1:Y:S02]  /*0380*/  F2I.TRUNC.NTZ R14, R14 ;  /* 0x0000000e000e7305 */ /* 0x000e64000020f100 */
[----:B-1----:R-:W-:-:S05]  /*0390*/  I2FP.F32.S32 R16, R14 ;  /* 0x0000000e00107245 */ /* 0x002fca0000201400 */
[----:B------:R-:W-:-:S06]  /*03a0*/  FFMA R16, R15, R19, R16 ;  /* 0x000000130f107223 */ /* 0x000fcc0000000010 */
[----:B------:R-:W1:Y:S02]  /*03b0*/  F2I.TRUNC.NTZ R16, R16 ;  /* 0x0000001000107305 */ /* 0x000e64000020f100 */
[----:B-1----:R-:W-:Y:S02]  /*03c0*/  I2FP.F32.S32 R15, R16 ;  /* 0x00000010000f7245 */ /* 0x002fe40000201400 */
[----:B------:R-:W-:Y:S03]  /*03d0*/  LDS.128 R16, [R0+0x20] ;  /* 0x0000200000107984 */ /* 0x000fe60000000c00 */
[----:B0-----:R-:W-:Y:S02]  /*03e0*/  FFMA R4, R4, R8, R15 ;  /* 0x0000000804047223 */ /* 0x001fe4000000000f */
[----:B------:R-:W0:Y:S04]  /*03f0*/  LDS.128 R12, [R20+0x20] ;  /* 0x00002000140c7984 */ /* 0x000e280000000c00 */
[----:B------:R-:W1:Y:S02]  /*0400*/  F2I.TRUNC.NTZ R4, R4 ;  /* 0x0000000400047305 */ /* 0x000e64000020f100 */
[----:B-1----:R-:W-:-:S05]  /*0410*/  I2FP.F32.S32 R8, R4 ;  /* 0x0000000400087245 */ /* 0x002fca0000201400 */
[----:B------:R-:W-:-:S06]  /*0420*/  FFMA R5, R5, R9, R8 ;  /* 0x0000000905057223 */ /* 0x000fcc0000000008 */
[----:B------:R-:W1:Y:S02]  /*0430*/  F2I.TRUNC.NTZ R5, R5 ;  /* 0x0000000500057305 */ /* 0x000e64000020f100 */
[----:B-1----:R-:W-:-:S05]  /*0440*/  I2FP.F32.S32 R9, R5 ;  /* 0x0000000500097245 */ /* 0x002fca0000201400 */
[----:B------:R-:W-:-:S06]  /*0450*/  FFMA R6, R6, R10, R9 ;  /* 0x0000000a06067223 */ /* 0x000fcc0000000009 */
[----:B------:R-:W1:Y:S02]  /*0460*/  F2I.TRUNC.NTZ R6, R6 ;  /* 0x0000000600067305 */ /* 0x000e64000020f100 */
[----:B-1----:R-:W-:-:S05]  /*0470*/  I2FP.F32.S32 R8, R6 ;  /* 0x0000000600087245 */ /* 0x002fca0000201400 */
[----:B------:R-:W-:-:S06]  /*0480*/  FFMA R8, R7, R11, R8 ;  /* 0x0000000b07087223 */ /* 0x000fcc0000000008 */
[----:B------:R-:W1:Y:S02]  /*0490*/  F2I.TRUNC.NTZ R8, R8 ;  /* 0x0000000800087305 */ /* 0x000e64000020f100 */
[----:B-1----:R-:W-:Y:S02]  /*04a0*/  I2FP.F32.S32 R7, R8 ;  /* 0x0000000800077245 */ /* 0x002fe40000201400 */
[----:B------:R-:W-:Y:S03]  /*04b0*/  LDS.128 R8, [R0+0x30] ;  /* 0x0000300000087984 */ /* 0x000fe60000000c00 */
[----:B0-----:R-:W-:-:S06]  /*04c0*/  FFMA R12, R12, R16, R7 ;  /* 0x000000100c0c7223 */ /* 0x001fcc0000000007 */
[----:B------:R-:W0:Y:S02]  /*04d0*/  F2I.TRUNC.NTZ R12, R12 ;  /* 0x0000000c000c7305 */ /* 0x000e24000020f100 */
[----:B0-----:R-:W-:-:S05]  /*04e0*/  I2FP.F32.S32 R4, R12 ;  /* 0x0000000c00047245 */ /* 0x001fca0000201400 */
[----:B------:R-:W-:-:S06]  /*04f0*/  FFMA R13, R13, R17, R4 ;  /* 0x000000110d0d7223 */ /* 0x000fcc0000000004 */
        /* <DEDUP_REMOVED lines=64> */
[----:B-1----:R-:W-:-:S05]  /*0900*/  I2FP.F32.S32 R17, R15 ;  /* 0x0000000f00117245 */ /* 0x002fca0000201400 */
[----:B0-----:R-:W-:-:S06]  /*0910*/  FFMA R4, R4, R8, R17 ;  /* 0x0000000804047223 */ /* 0x001fcc0000000011 */
[----:B------:R-:W0:Y:S02]  /*0920*/  F2I.TRUNC.NTZ R4, R4 ;  /* 0x0000000400047305 */ /* 0x000e24000020f100 */
[----:B0-----:R-:W-:-:S05]  /*0930*/  I2FP.F32.S32 R8, R4 ;  /* 0x0000000400087245 */ /* 0x001fca0000201400 */
[----:B------:R-:W-:-:S06]  /*0940*/  FFMA R5, R5, R9, R8 ;  /* 0x0000000905057223 */ /* 0x000fcc0000000008 */
[----:B------:R-:W0:Y:S02]  /*0950*/  F2I.TRUNC.NTZ R5, R5 ;  /* 0x0000000500057305 */ /* 0x000e24000020f100 */
[----:B0-----:R-:W-:-:S05]  /*0960*/  I2FP.F32.S32 R9, R5 ;  /* 0x0000000500097245 */ /* 0x001fca0000201400 */
[----:B------:R-:W-:-:S06]  /*0970*/  FFMA R6, R6, R10, R9 ;  /* 0x0000000a06067223 */ /* 0x000fcc0000000009 */
[----:B------:R-:W0:Y:S01]  /*0980*/  F2I.TRUNC.NTZ R6, R6 ;  /* 0x0000000600067305 */ /* 0x000e22000020f100 */
[----:B------:R-:W-:Y:S01]  /*0990*/  UIADD3 UR4, UPT, UPT, UR4, 0x1, URZ ;  /* 0x0000000104047890 */ /* 0x000fe2000fffe0ff */
[----:B0-----:R-:W-:-:S05]  /*09a0*/  I2FP.F32.S32 R8, R6 ;  /* 0x0000000600087245 */ /* 0x001fca0000201400 */
[----:B------:R-:W-:Y:S01]  /*09b0*/  FFMA R8, R7, R11, R8 ;  /* 0x0000000b07087223 */ /* 0x000fe20000000008 */
[----:B------:R-:W-:-:S05]  /*09c0*/  UISETP.NE.AND UP0, UPT, UR4, URZ, UPT ;  /* 0x000000ff0400728c */ /* 0x000fca000bf05270 */
[----:B------:R-:W0:Y:S01]  /*09d0*/  F2I.TRUNC.NTZ R8, R8 ;  /* 0x0000000800087305 */ /* 0x000e22000020f100 */
[----:B------:R-:W-:Y:S01]  /*09e0*/  IADD3 R23, PT, PT, R23, 0x20, RZ ;  /* 0x0000002017177810 */ /* 0x000fe20007ffe0ff */
[----:B------:R-:W-:Y:S01]  /*09f0*/  VIADD R25, R25, 0x20 ;  /* 0x0000002019197836 */ /* 0x000fe20000000000 */
[----:B------:R-:W-:Y:S01]  /*0a00*/  IADD3 R21, PT, PT, R21, 0x20, RZ ;  /* 0x0000002015157810 */ /* 0x000fe20007ffe0ff */
[----:B------:R-:W-:Y:S01]  /*0a10*/  VIADD R22, R22, 0x20 ;  /* 0x0000002016167836 */ /* 0x000fe20000000000 */
[----:B------:R-:W-:Y:S06]  /*0a20*/  BAR.SYNC.DEFER_BLOCKING 0x0 ;  /* 0x0000000000007b1d */ /* 0x000fec0000010000 */
[----:B------:R-:W-:Y:S05]  /*0a30*/  BRA.U UP0, `(.L_x_1) ;  /* 0xfffffff500e07547 */ /* 0x000fea000b83ffff */
[----:B0-----:R-:W-:-:S07]  /*0a40*/  I2FP.F32.S32 R5, R8 ;  /* 0x0000000800057245 */ /* 0x001fce0000201400 */
.L_x_0:
[----:B------:R-:W-:-:S04]  /*0a50*/  VIMNMX R0, PT, PT, R26, R24, !PT ;  /* 0x000000181a007248 */ /* 0x000fc80007fe0100 */
[----:B------:R-:W-:-:S13]  /*0a60*/  ISETP.GE.AND P0, PT, R0, UR8, PT ;  /* 0x0000000800007c0c */ /* 0x000fda000bf06270 */
[----:B------:R-:W-:Y:S05]  /*0a70*/  @P0 EXIT ;  /* 0x000000000000094d */ /* 0x000fea0003800000 */
[----:B------:R-:W0:Y:S01]  /*0a80*/  LDC.64 R2, c[0x0][0x390] ;  /* 0x0000e400ff027b82 */ /* 0x000e220000000a00 */
[----:B------:R-:W-:-:S04]  /*0a90*/  IMAD R7, R26, UR8, R24 ;  /* 0x000000081a077c24 */ /* 0x000fc8000f8e0218 */
[----:B0-----:R-:W-:-:S05]  /*0aa0*/  IMAD.WIDE R2, R7, 0x4, R2 ;  /* 0x0000000407027825 */ /* 0x001fca00078e0202 */
[----:B------:R-:W-:Y:S01]  /*0ab0*/  STG.E desc[UR10][R2.64], R5 ;  /* 0x0000000502007986 */ /* 0x000fe2000c10190a */
[----:B------:R-:W-:Y:S05]  /*0ac0*/  EXIT ;  /* 0x000000000000794d */ /* 0x000fea0003800000 */
.L_x_2:
[----:B------:R-:W-:-:S00]  /*0ad0*/  BRA `(.L_x_2) ;  /* 0xfffffffc00fc7947 */ /* 0x000fc0000383ffff */
[----:B------:R-:W-:-:S00]  /*0ae0*/  NOP ;  /* 0x0000000000007918 */ /* 0x000fc00000000000 */
        /* <DEDUP_REMOVED lines=9> */
.L_x_3:


//--------------------- .nv.shared._Z9matrixMulPfS_S_i --------------------------
	.section	.nv.shared._Z9matrixMulPfS_S_i,"aw",@nobits
	.sectionflags	@""
	.align	4
.nv.shared._Z9matrixMulPfS_S_i:
	.zero		9216


//--------------------- .nv.shared.reserved.0     --------------------------
	.section	.nv.shared.reserved.0,"aw",@nobits
	.weak		__nv_reservedSMEM_offset_0_alias
	.size		__nv_reservedSMEM_offset_0_alias, 0, 64
	.other		__nv_reservedSMEM_offset_0_alias,@"STO_CUDA_RESERVED_SHARED STV_DEFAULT"
__nv_reservedSMEM_offset_0_alias:
	.zero		0
	.zero		64


//--------------------- .nv.constant0._Z9matrixMulPfS_S_i --------------------------
	.section	.nv.constant0._Z9matrixMulPfS_S_i,"a",@progbits
	.sectionflags	@""
	.align	4
.nv.constant0._Z9matrixMulPfS_S_i:
	.zero		924


//--------------------- SYMBOLS --------------------------

	.type		.nv.reservedSmem.offset0,@object
	.size		.nv.reservedSmem.offset0,0x4
	.type		.nv.reservedSmem.cap,@object
	.size		.nv.reservedSmem.cap,0x4
